	.headerflags	@"EF_CUDA_TEXMODE_UNIFIED EF_CUDA_64BIT_ADDRESS EF_CUDA_ACCELERATORS EF_CUDA_SM90 EF_CUDA_VIRTUAL_SM(EF_CUDA_SM90)"
	.elftype	@"ET_EXEC"


//--------------------- .nv.info                  --------------------------
	.section	.nv.info,"",@"SHT_CUDA_INFO"
	.align	4


	//----- nvinfo : EIATTR_REGCOUNT
	.align		4
        /*0000*/ 	.byte	0x04, 0x2f
        /*0002*/ 	.short	(.L_1 - .L_0)
	.align		4
.L_0:
        /*0004*/ 	.word	index@(triton_)
        /*0008*/ 	.word	0x00000010


	//----- nvinfo : EIATTR_MIN_STACK_SIZE
	.align		4
.L_1:
        /*000c*/ 	.byte	0x04, 0x12
        /*000e*/ 	.short	(.L_3 - .L_2)
	.align		4
.L_2:
        /*0010*/ 	.word	index@(triton_)
        /*0014*/ 	.word	0x00000000


	//----- nvinfo : EIATTR_FRAME_SIZE
	.align		4
.L_3:
        /*0018*/ 	.byte	0x04, 0x11
        /*001a*/ 	.short	(.L_5 - .L_4)
	.align		4
.L_4:
        /*001c*/ 	.word	index@(triton_)
        /*0020*/ 	.word	0x00000000


	//----- nvinfo : EIATTR_MIN_STACK_SIZE
	.align		4
.L_5:
        /*0024*/ 	.byte	0x04, 0x12
        /*0026*/ 	.short	(.L_7 - .L_6)
	.align		4
.L_6:
        /*0028*/ 	.word	index@(triton_)
        /*002c*/ 	.word	0x00000000
.L_7:


//--------------------- .nv.info.triton_          --------------------------
	.section	.nv.info.triton_,"",@"SHT_CUDA_INFO"
	.sectionflags	@""
	.align	4


	//----- nvinfo : EIATTR_CUDA_API_VERSION
	.align		4
        /*0000*/ 	.byte	0x04, 0x37
        /*0002*/ 	.short	(.L_9 - .L_8)
.L_8:
        /*0004*/ 	.word	0x0000007c


	//----- nvinfo : EIATTR_KPARAM_INFO
	.align		4
.L_9:
        /*0008*/ 	.byte	0x04, 0x17
        /*000a*/ 	.short	(.L_11 - .L_10)
.L_10:
        /*000c*/ 	.word	0x00000000
        /*0010*/ 	.short	0x0004
        /*0012*/ 	.short	0x001c
        /*0014*/ 	.byte	0x00, 0xf0, 0x11, 0x00


	//----- nvinfo : EIATTR_KPARAM_INFO
	.align		4
.L_11:
        /*0018*/ 	.byte	0x04, 0x17
        /*001a*/ 	.short	(.L_13 - .L_12)
.L_12:
        /*001c*/ 	.word	0x00000000
        /*0020*/ 	.short	0x0003
        /*0022*/ 	.short	0x0018
        /*0024*/ 	.byte	0x00, 0xf0, 0x11, 0x00


	//----- nvinfo : EIATTR_KPARAM_INFO
	.align		4
.L_13:
        /*0028*/ 	.byte	0x04, 0x17
        /*002a*/ 	.short	(.L_15 - .L_14)
.L_14:
        /*002c*/ 	.word	0x00000000
        /*0030*/ 	.short	0x0002
        /*0032*/ 	.short	0x0010
        /*0034*/ 	.byte	0x00, 0xf0, 0x21, 0x00


	//----- nvinfo : EIATTR_KPARAM_INFO
	.align		4
.L_15:
        /*0038*/ 	.byte	0x04, 0x17
        /*003a*/ 	.short	(.L_17 - .L_16)
.L_16:
        /*003c*/ 	.word	0x00000000
        /*0040*/ 	.short	0x0001
        /*0042*/ 	.short	0x0008
        /*0044*/ 	.byte	0x00, 0xf0, 0x21, 0x00


	//----- nvinfo : EIATTR_KPARAM_INFO
	.align		4
.L_17:
        /*0048*/ 	.byte	0x04, 0x17
        /*004a*/ 	.short	(.L_19 - .L_18)
.L_18:
        /*004c*/ 	.word	0x00000000
        /*0050*/ 	.short	0x0000
        /*0052*/ 	.short	0x0000
        /*0054*/ 	.byte	0x00, 0xf0, 0x21, 0x00


	//----- nvinfo : EIATTR_SPARSE_MMA_MASK
	.align		4
.L_19:
        /*0058*/ 	.byte	0x03, 0x50
        /*005a*/ 	.short	0x0000


	//----- nvinfo : EIATTR_MAXREG_COUNT
	.align		4
        /*005c*/ 	.byte	0x03, 0x1b
        /*005e*/ 	.short	0x00ff


	//----- nvinfo : EIATTR_COOP_GROUP_MASK_REGIDS
	.align		4
        /*0060*/ 	.byte	0x04, 0x29
        /*0062*/ 	.short	(.L_21 - .L_20)


	//   ....[0]....
.L_20:
        /*0064*/ 	.word	0xffffffff


	//   ....[1]....
        /*0068*/ 	.word	0xffffffff


	//   ....[2]....
        /*006c*/ 	.word	0xffffffff


	//   ....[3]....
        /*0070*/ 	.word	0xffffffff


	//   ....[4]....
        /*0074*/ 	.word	0xffffffff


	//----- nvinfo : EIATTR_COOP_GROUP_INSTR_OFFSETS
	.align		4
.L_21:
        /*0078*/ 	.byte	0x04, 0x28
        /*007a*/ 	.short	(.L_23 - .L_22)


	//   ....[0]....
.L_22:
        /*007c*/ 	.word	0x00000380


	//   ....[1]....
        /*0080*/ 	.word	0x000003a0


	//   ....[2]....
        /*0084*/ 	.word	0x000003c0


	//   ....[3]....
        /*0088*/ 	.word	0x000003e0


	//   ....[4]....
        /*008c*/ 	.word	0x00000400


	//----- nvinfo : EIATTR_EXIT_INSTR_OFFSETS
	.align		4
.L_23:
        /*0090*/ 	.byte	0x04, 0x1c
        /*0092*/ 	.short	(.L_25 - .L_24)


	//   ....[0]....
.L_24:
        /*0094*/ 	.word	0x000004a0


	//   ....[1]....
        /*0098*/ 	.word	0x000004f0


	//----- nvinfo : EIATTR_MAX_THREADS
	.align		4
.L_25:
        /*009c*/ 	.byte	0x04, 0x05
        /*009e*/ 	.short	(.L_27 - .L_26)
.L_26:
        /*00a0*/ 	.word	0x00000100
        /*00a4*/ 	.word	0x00000001
        /*00a8*/ 	.word	0x00000001


	//----- nvinfo : EIATTR_CBANK_PARAM_SIZE
	.align		4
.L_27:
        /*00ac*/ 	.byte	0x03, 0x19
        /*00ae*/ 	.short	0x0020


	//----- nvinfo : EIATTR_PARAM_CBANK
	.align		4
        /*00b0*/ 	.byte	0x04, 0x0a
        /*00b2*/ 	.short	(.L_29 - .L_28)
	.align		4
.L_28:
        /*00b4*/ 	.word	index@(.nv.constant0.triton_)
        /*00b8*/ 	.short	0x0210
        /*00ba*/ 	.short	0x0020


	//----- nvinfo : EIATTR_SW_WAR
	.align		4
.L_29:
        /*00bc*/ 	.byte	0x04, 0x36
        /*00be*/ 	.short	(.L_31 - .L_30)
.L_30:
        /*00c0*/ 	.word	0x00000008
.L_31:


//--------------------- .nv.callgraph             --------------------------
	.section	.nv.callgraph,"",@"SHT_CUDA_CALLGRAPH"
	.align	4
	.sectionentsize	8
	.align		4
        /*0000*/ 	.word	0x00000000
	.align		4
        /*0004*/ 	.word	0xffffffff
	.align		4
        /*0008*/ 	.word	0x00000000
	.align		4
        /*000c*/ 	.word	0xfffffffe
	.align		4
        /*0010*/ 	.word	0x00000000
	.align		4
        /*0014*/ 	.word	0xfffffffd
	.align		4
        /*0018*/ 	.word	0x00000000
	.align		4
        /*001c*/ 	.word	0xfffffffc


//--------------------- .text.triton_             --------------------------
	.section	.text.triton_,"ax",@progbits
	.sectionflags	@"SHF_BARRIERS=1"
	.align	128
        .global         triton_
        .type           triton_,@function
        .size           triton_,(.L_x_1 - triton_)
        .other          triton_,@"STO_CUDA_ENTRY STV_DEFAULT"
triton_:
.text.triton_:
[----:B------:R-:W0:Y:S02]  /*0000*/  LDC R1, c[0x0][0x28] ;  /* 0x00000a00ff017b82 */ /* 0x000e240000000800 */
[----:B------:R-:W1:Y:S01]  /*0010*/  S2R R0, SR_TID.X ;  /* 0x0000000000007919 */ /* 0x000e620000002100 */
[----:B------:R-:W2:Y:S01]  /*0020*/  LDC.64 R6, c[0x0][0x210] ;  /* 0x00008400ff067b82 */ /* 0x000ea20000000a00 */
[----:B------:R-:W-:Y:S01]  /*0030*/  ULDC UR8, c[0x0][0x228] ;  /* 0x00008a0000087ab9 */ /* 0x000fe20000000800 */
[----:B------:R-:W-:Y:S01]  /*0040*/  ULDC.64 UR6, c[0x0][0x208] ;  /* 0x0000820000067ab9 */ /* 0x000fe20000000a00 */
[----:B------:R-:W3:Y:S05]  /*0050*/  S2R R5, SR_CTAID.X ;  /* 0x0000000000057919 */ /* 0x000eea0000002500 */
[----:B------:R-:W4:Y:S01]  /*0060*/  LDC.64 R2, c[0x0][0x218] ;  /* 0x00008600ff027b82 */ /* 0x000f220000000a00 */
[----:B-1----:R-:W-:Y:S01]  /*0070*/  SHF.R.U32.HI R4, RZ, 0x5, R0 ;  /* 0x00000005ff047819 */ /* 0x002fe20000011600 */
[----:B---3--:R-:W-:-:S03]  /*0080*/  IMAD.SHL.U32 R5, R5, 0x8, RZ ;  /* 0x0000000805057824 */ /* 0x008fc600078e00ff */
[----:B------:R-:W-:-:S04]  /*0090*/  SGXT.U32 R4, R4, 0x3 ;  /* 0x000000030404781a */ /* 0x000fc80000000000 */
[----:B------:R-:W-:-:S04]  /*00a0*/  LOP3.LUT R8, R5, R4, RZ, 0xfc, !PT ;  /* 0x0000000405087212 */ /* 0x000fc800078efcff */
[C---:B------:R-:W-:Y:S01]  /*00b0*/  ISETP.GE.AND P0, PT, R8.reuse, UR8, PT ;  /* 0x0000000808007c0c */ /* 0x040fe2000bf06270 */
[----:B------:R-:W-:-:S05]  /*00c0*/  IMAD.HI R9, R8, 0x2aaaaaab, RZ ;  /* 0x2aaaaaab08097827 */ /* 0x000fca00078e02ff */
[----:B------:R-:W-:-:S04]  /*00d0*/  SHF.R.U32.HI R10, RZ, 0x1f, R9 ;  /* 0x0000001fff0a7819 */ /* 0x000fc80000011609 */
[----:B------:R-:W-:Y:S01]  /*00e0*/  LEA.HI R11, R9, R10, RZ, 0x1e ;  /* 0x0000000a090b7211 */ /* 0x000fe200078ff0ff */
[----:B------:R-:W-:-:S04]  /*00f0*/  IMAD.SHL.U32 R9, R0, 0x4, RZ ;  /* 0x0000000400097824 */ /* 0x000fc800078e00ff */
[----:B------:R-:W-:Y:S01]  /*0100*/  IMAD R10, R11, -0x18, R8 ;  /* 0xffffffe80b0a7824 */ /* 0x000fe200078e0208 */
[----:B------:R-:W-:-:S05]  /*0110*/  LOP3.LUT R9, R9, 0x7c, RZ, 0xc0, !PT ;  /* 0x0000007c09097812 */ /* 0x000fca00078ec0ff */
[----:B------:R-:W-:Y:S01]  /*0120*/  IMAD R11, R8, 0x80, R9 ;  /* 0x00000080080b7824 */ /* 0x000fe200078e0209 */
[----:B------:R-:W-:-:S03]  /*0130*/  LEA R9, R10, R9, 0x7 ;  /* 0x000000090a097211 */ /* 0x000fc600078e38ff */
[----:B--2---:R-:W-:Y:S01]  /*0140*/  IMAD.WIDE R6, R11, 0x2, R6 ;  /* 0x000000020b067825 */ /* 0x004fe200078e0206 */
[----:B------:R-:W-:-:S03]  /*0150*/  CS2R R10, SRZ ;  /* 0x00000000000a7805 */ /* 0x000fc6000001ff00 */
[----:B----4-:R-:W-:Y:S01]  /*0160*/  IMAD.WIDE R2, R9, 0x2, R2 ;  /* 0x0000000209027825 */ /* 0x010fe200078e0202 */
[----:B------:R-:W-:-:S04]  /*0170*/  CS2R R8, SRZ ;  /* 0x0000000000087805 */ /* 0x000fc8000001ff00 */
[----:B------:R-:W2:Y:S04]  /*0180*/  @!P0 LDG.E.EL.64 R10, desc[UR6][R2.64] ;  /* 0x00000006020a8981 */ /* 0x000ea8000c2e1b00 */
[----:B------:R-:W3:Y:S01]  /*0190*/  @!P0 LDG.E.64 R8, desc[UR6][R6.64] ;  /* 0x0000000606088981 */ /* 0x000ee2000c1e1b00 */
[----:B------:R-:W1:Y:S01]  /*01a0*/  S2UR UR5, SR_CgaCtaId ;  /* 0x00000000000579c3 */ /* 0x000e620000008800 */
[----:B------:R-:W-:Y:S01]  /*01b0*/  UMOV UR4, 0x400 ;  /* 0x0000040000047882 */ /* 0x000fe20000000000 */
[----:B------:R-:W-:Y:S02]  /*01c0*/  SHF.L.U32 R4, R4, 0x2, RZ ;  /* 0x0000000204047819 */ /* 0x000fe400000006ff */
[----:B------:R-:W-:Y:S01]  /*01d0*/  LOP3.LUT R5, R5, 0x7, R0, 0xf8, !PT ;  /* 0x0000000705057812 */ /* 0x000fe200078ef800 */
[----:B-1----:R-:W-:Y:S01]  /*01e0*/  UPRMT UR4, UR5, 0x654, UR4 ;  /* 0x0000065405047896 */ /* 0x002fe20008000004 */
[----:B--2---:R-:W-:-:S02]  /*01f0*/  SEL R12, R10, RZ, !P0 ;  /* 0x000000ff0a0c7207 */ /* 0x004fc40004000000 */
[----:B---3--:R-:W-:Y:S02]  /*0200*/  SEL R8, R8, RZ, !P0 ;  /* 0x000000ff08087207 */ /* 0x008fe40004000000 */
[----:B------:R-:W-:Y:S02]  /*0210*/  PRMT R13, R12, 0x7632, R13 ;  /* 0x000076320c0d7816 */ /* 0x000fe4000000000d */
[----:B------:R-:W-:-:S03]  /*0220*/  PRMT R10, R8, 0x7632, R10 ;  /* 0x00007632080a7816 */ /* 0x000fc6000000000a */
[----:B------:R-:W-:Y:S02]  /*0230*/  IMAD.U32 R13, R13, 0x10000, RZ ;  /* 0x000100000d0d7824 */ /* 0x000fe400078e00ff */
[----:B------:R-:W-:Y:S01]  /*0240*/  IMAD.U32 R10, R10, 0x10000, RZ ;  /* 0x000100000a0a7824 */ /* 0x000fe200078e00ff */
[----:B------:R-:W-:Y:S01]  /*0250*/  SEL R11, R11, RZ, !P0 ;  /* 0x000000ff0b0b7207 */ /* 0x000fe20004000000 */
[----:B------:R-:W-:Y:S01]  /*0260*/  IMAD.U32 R12, R12, 0x10000, RZ ;  /* 0x000100000c0c7824 */ /* 0x000fe200078e00ff */
[----:B------:R-:W-:Y:S01]  /*0270*/  SEL R9, R9, RZ, !P0 ;  /* 0x000000ff09097207 */ /* 0x000fe20004000000 */
[----:B------:R-:W-:Y:S01]  /*0280*/  FADD R13, R10, R13 ;  /* 0x0000000d0a0d7221 */ /* 0x000fe20000000000 */
[----:B------:R-:W-:Y:S02]  /*0290*/  SHF.L.U32 R7, R8, 0x10, RZ ;  /* 0x0000001008077819 */ /* 0x000fe400000006ff */
[----:B------:R-:W-:Y:S01]  /*02a0*/  PRMT R3, R11, 0x7632, R3 ;  /* 0x000076320b037816 */ /* 0x000fe20000000003 */
[C---:B------:R-:W-:Y:S01]  /*02b0*/  IMAD.U32 R6, R9.reuse, 0x10000, RZ ;  /* 0x0001000009067824 */ /* 0x040fe200078e00ff */
[----:B------:R-:W-:Y:S01]  /*02c0*/  PRMT R2, R9, 0x7632, R2 ;  /* 0x0000763209027816 */ /* 0x000fe20000000002 */
[----:B------:R-:W-:Y:S01]  /*02d0*/  FADD R12, R7, R12 ;  /* 0x0000000c070c7221 */ /* 0x000fe20000000000 */
[----:B------:R-:W-:Y:S01]  /*02e0*/  SHF.L.U32 R11, R11, 0x10, RZ ;  /* 0x000000100b0b7819 */ /* 0x000fe200000006ff */
[----:B------:R-:W-:Y:S01]  /*02f0*/  FMUL R13, R13, R13 ;  /* 0x0000000d0d0d7220 */ /* 0x000fe20000400000 */
[----:B------:R-:W-:-:S02]  /*0300*/  IMAD.U32 R3, R3, 0x10000, RZ ;  /* 0x0001000003037824 */ /* 0x000fc400078e00ff */
[----:B------:R-:W-:Y:S02]  /*0310*/  IMAD.U32 R2, R2, 0x10000, RZ ;  /* 0x0001000002027824 */ /* 0x000fe400078e00ff */
[----:B------:R-:W-:Y:S01]  /*0320*/  FADD R11, R6, R11 ;  /* 0x0000000b060b7221 */ /* 0x000fe20000000000 */
[----:B------:R-:W-:Y:S01]  /*0330*/  FFMA R12, R12, R12, R13 ;  /* 0x0000000c0c0c7223 */ /* 0x000fe2000000000d */
[----:B------:R-:W-:-:S03]  /*0340*/  FADD R3, R2, R3 ;  /* 0x0000000302037221 */ /* 0x000fc60000000000 */
[----:B------:R-:W-:-:S04]  /*0350*/  FFMA R12, R11, R11, R12 ;  /* 0x0000000b0b0c7223 */ /* 0x000fc8000000000c */
[----:B------:R-:W-:-:S05]  /*0360*/  FFMA R12, R3, R3, R12 ;  /* 0x00000003030c7223 */ /* 0x000fca000000000c */
[----:B------:R-:W-:-:S05]  /*0370*/  FSEL R12, R12, RZ, !P0 ;  /* 0x000000ff0c0c7208 */ /* 0x000fca0004000000 */
[----:B------:R-:W1:Y:S02]  /*0380*/  SHFL.BFLY PT, R3, R12, 0x10, 0x1f ;  /* 0x0e001f000c037f89 */ /* 0x000e6400000e0000 */
[----:B-1----:R-:W-:-:S05]  /*0390*/  FADD R3, R12, R3 ;  /* 0x000000030c037221 */ /* 0x002fca0000000000 */
[----:B------:R-:W1:Y:S02]  /*03a0*/  SHFL.BFLY PT, R2, R3, 0x8, 0x1f ;  /* 0x0d001f0003027f89 */ /* 0x000e6400000e0000 */
[----:B-1----:R-:W-:-:S05]  /*03b0*/  FADD R2, R3, R2 ;  /* 0x0000000203027221 */ /* 0x002fca0000000000 */
[----:B------:R-:W1:Y:S02]  /*03c0*/  SHFL.BFLY PT, R7, R2, 0x4, 0x1f ;  /* 0x0c801f0002077f89 */ /* 0x000e6400000e0000 */
[----:B-1----:R-:W-:-:S05]  /*03d0*/  FADD R7, R2, R7 ;  /* 0x0000000702077221 */ /* 0x002fca0000000000 */
[----:B------:R-:W1:Y:S02]  /*03e0*/  SHFL.BFLY PT, R6, R7, 0x2, 0x1f ;  /* 0x0c401f0007067f89 */ /* 0x000e6400000e0000 */
[----:B-1----:R-:W-:-:S05]  /*03f0*/  FADD R6, R7, R6 ;  /* 0x0000000607067221 */ /* 0x002fca0000000000 */
[----:B------:R-:W1:Y:S01]  /*0400*/  SHFL.BFLY PT, R9, R6, 0x1, 0x1f ;  /* 0x0c201f0006097f89 */ /* 0x000e6200000e0000 */
[----:B------:R-:W-:-:S04]  /*0410*/  SHF.R.U32.HI R11, RZ, 0x3, R0 ;  /* 0x00000003ff0b7819 */ /* 0x000fc80000011600 */
[----:B------:R-:W-:-:S04]  /*0420*/  SGXT.U32 R11, R11, 0x2 ;  /* 0x000000020b0b781a */ /* 0x000fc80000000000 */
[----:B------:R-:W-:Y:S01]  /*0430*/  LOP3.LUT P0, RZ, R4, R11, RZ, 0xfc, !PT ;  /* 0x0000000b04ff7212 */ /* 0x000fe2000780fcff */
[----:B-1----:R-:W-:-:S05]  /*0440*/  FADD R9, R6, R9 ;  /* 0x0000000906097221 */ /* 0x002fca0000000000 */
[----:B------:R1:W-:Y:S01]  /*0450*/  STS [R4+UR4], R9 ;  /* 0x0000000904007988 */ /* 0x0003e20008000804 */
[----:B------:R-:W-:Y:S01]  /*0460*/  BAR.SYNC.DEFER_BLOCKING 0x0 ;  /* 0x0000000000007b1d */ /* 0x000fe20000010000 */
[----:B------:R-:W-:Y:S02]  /*0470*/  ISETP.LT.AND P0, PT, R5, UR8, !P0 ;  /* 0x0000000805007c0c */ /* 0x000fe4000c701270 */
[----:B------:R-:W-:-:S04]  /*0480*/  LOP3.LUT R0, R0, 0x7, RZ, 0xc0, !PT ;  /* 0x0000000700007812 */ /* 0x000fc800078ec0ff */
[----:B------:R-:W-:-:S07]  /*0490*/  LEA R0, R0, UR4, 0x2 ;  /* 0x0000000400007c11 */ /* 0x000fce000f8e10ff */
[----:B-1----:R-:W-:Y:S05]  /*04a0*/  @!P0 EXIT ;  /* 0x000000000000894d */ /* 0x002fea0003800000 */
[----:B------:R-:W0:Y:S01]  /*04b0*/  LDS R7, [R0] ;  /* 0x0000000000077984 */ /* 0x000e220000000800 */
[----:B------:R-:W1:Y:S02]  /*04c0*/  LDC.64 R2, c[0x0][0x220] ;  /* 0x00008800ff027b82 */ /* 0x000e640000000a00 */
[----:B-1----:R-:W-:-:S05]  /*04d0*/  IMAD.WIDE R2, R5, 0x4, R2 ;  /* 0x0000000405027825 */ /* 0x002fca00078e0202 */
[----:B0-----:R-:W-:Y:S01]  /*04e0*/  STG.E desc[UR6][R2.64], R7 ;  /* 0x0000000702007986 */ /* 0x001fe2000c101906 */
[----:B------:R-:W-:Y:S05]  /*04f0*/  EXIT ;  /* 0x000000000000794d */ /* 0x000fea0003800000 */
.L_x_0:
[----:B------:R-:W-:-:S00]  /*0500*/  BRA `(.L_x_0) ;  /* 0xfffffffc00fc7947 */ /* 0x000fc0000383ffff */
[----:B------:R-:W-:-:S00]  /*0510*/  NOP ;  /* 0x0000000000007918 */ /* 0x000fc00000000000 */
        /* <DEDUP_REMOVED lines=14> */
.L_x_1:


//--------------------- .nv.shared.triton_        --------------------------
	.section	.nv.shared.triton_,"aw",@nobits
	.sectionflags	@""
	.align	16
	.zero		1024


//--------------------- .nv.constant0.triton_     --------------------------
	.section	.nv.constant0.triton_,"a",@progbits
	.sectionflags	@""
	.align	4
.nv.constant0.triton_:
	.zero		560
